//
// Generated by NVIDIA NVVM Compiler
//
// Compiler Build ID: CL-36424714
// Cuda compilation tools, release 13.0, V13.0.88
// Based on NVVM 20.0.0
//

.version 9.0
.target sm_100
.address_size 64

	// .globl	_Z12add_constantiPi

.visible .entry _Z12add_constantiPi(
	.param .u32 _Z12add_constantiPi_param_0,
	.param .u64 .ptr .align 1 _Z12add_constantiPi_param_1
)
{
	.reg .b32 	%r<7>;
	.reg .b64 	%rd<5>;

	ld.param.u64 	%rd1, [_Z12add_constantiPi_param_1];
	cvta.to.global.u64 	%rd2, %rd1;
	mov.u32 	%r1, %tid.x;
	mov.u32 	%r2, %ctaid.x;
	mov.u32 	%r3, %ntid.x;
	mad.lo.s32 	%r4, %r2, %r3, %r1;
	mul.wide.s32 	%rd3, %r4, 4;
	add.s64 	%rd4, %rd2, %rd3;
	ld.global.u32 	%r5, [%rd4];
	shl.b32 	%r6, %r5, 1;
	st.global.u32 	[%rd4], %r6;
	ret;

}


// ===== COMPILED SASS (sm_100) =====

	.target	sm_100

	.elftype	@"ET_EXEC"


//--------------------- .note.nv.tkinfo           --------------------------
	.section	.note.nv.tkinfo,"",@"SHT_NOTE"
	.sectionflags	@"SHF_NOTE_NV_TKINFO"
	.tkinfo
        /*0018*/ 	.word	0x00000002
        /*0030*/ 	.string	""
        /*0030*/ 	.string	"ptxas"
        /*0030*/ 	.string	"Cuda compilation tools, release 13.0, V13.0.88"
        /*0030*/ 	.string	"Build cuda_13.0.r13.0/compiler.36424714_0"
        /*0030*/ 	.string	"-arch sm_100 -m 64 "



//--------------------- .note.nv.cuinfo           --------------------------
	.section	.note.nv.cuinfo,"",@"SHT_NOTE"
	.sectionflags	@"SHF_NOTE_NV_CUINFO"
        /*0018*/ 	.short	0x0002
        /*001a*/ 	.short	0x0064
        /*001c*/ 	.short	0x0082
	.zero		2


//--------------------- .nv.info                  --------------------------
	.section	.nv.info,"",@"SHT_CUDA_INFO"
	.align	4


	//----- nvinfo : EIATTR_REGCOUNT
	.align		4
        /*0000*/ 	.byte	0x04, 0x2f
        /*0002*/ 	.short	(.L_1 - .L_0)
	.align		4
.L_0:
        /*0004*/ 	.word	index@(_Z12add_constantiPi)
        /*0008*/ 	.word	0x00000008


	//----- nvinfo : EIATTR_FRAME_SIZE
	.align		4
.L_1:
        /*000c*/ 	.byte	0x04, 0x11
        /*000e*/ 	.short	(.L_3 - .L_2)
	.align		4
.L_2:
        /*0010*/ 	.word	index@(_Z12add_constantiPi)
        /*0014*/ 	.word	0x00000000


	//----- nvinfo : EIATTR_MIN_STACK_SIZE
	.align		4
.L_3:
        /*0018*/ 	.byte	0x04, 0x12
        /*001a*/ 	.short	(.L_5 - .L_4)
	.align		4
.L_4:
        /*001c*/ 	.word	index@(_Z12add_constantiPi)
        /*0020*/ 	.word	0x00000000
.L_5:


//--------------------- .nv.compat                --------------------------
	.section	.nv.compat,"",@"SHT_CUDA_COMPAT_INFO"
	.align	4
        /*0000*/ 	.byte	0x02, 0x09, 0x00, 0x00, 0x02, 0x02, 0x01, 0x00, 0x02, 0x05, 0x05, 0x00, 0x03, 0x07, 0x01, 0x01
        /*0010*/ 	.byte	0x02, 0x03, 0x00, 0x00, 0x02, 0x06, 0x01, 0x00, 0x04, 0x0b, 0x08, 0x00, 0x09, 0x00, 0x00, 0x00
        /*0020*/ 	.byte	0x00, 0x00, 0x00, 0x00


//--------------------- .nv.info._Z12add_constantiPi --------------------------
	.section	.nv.info._Z12add_constantiPi,"",@"SHT_CUDA_INFO"
	.sectionflags	@""
	.align	4


	//----- nvinfo : EIATTR_CUDA_API_VERSION
	.align		4
        /*0000*/ 	.byte	0x04, 0x37
        /*0002*/ 	.short	(.L_7 - .L_6)
.L_6:
        /*0004*/ 	.word	0x00000082


	//----- nvinfo : EIATTR_KPARAM_INFO
	.align		4
.L_7:
        /*0008*/ 	.byte	0x04, 0x17
        /*000a*/ 	.short	(.L_9 - .L_8)
.L_8:
        /*000c*/ 	.word	0x00000000
        /*0010*/ 	.short	0x0001
        /*0012*/ 	.short	0x0008
        /*0014*/ 	.byte	0x00, 0xf5, 0x21, 0x00


	//----- nvinfo : EIATTR_KPARAM_INFO
	.align		4
.L_9:
        /*0018*/ 	.byte	0x04, 0x17
        /*001a*/ 	.short	(.L_11 - .L_10)
.L_10:
        /*001c*/ 	.word	0x00000000
        /*0020*/ 	.short	0x0000
        /*0022*/ 	.short	0x0000
        /*0024*/ 	.byte	0x00, 0xf0, 0x11, 0x00


	//----- nvinfo : EIATTR_SPARSE_MMA_MASK
	.align		4
.L_11:
        /*0028*/ 	.byte	0x03, 0x50
        /*002a*/ 	.short	0x0000


	//----- nvinfo : EIATTR_MAXREG_COUNT
	.align		4
        /*002c*/ 	.byte	0x03, 0x1b
        /*002e*/ 	.short	0x00ff


	//----- nvinfo : EIATTR_MERCURY_ISA_VERSION
	.align		4
        /*0030*/ 	.byte	0x03, 0x5f
        /*0032*/ 	.short	0x0101


	//----- nvinfo : EIATTR_VRC_CTA_INIT_COUNT
	.align		4
        /*0034*/ 	.byte	0x02, 0x4a
	.zero		1
	.zero		1


	//----- nvinfo : EIATTR_EXIT_INSTR_OFFSETS
	.align		4
        /*0038*/ 	.byte	0x04, 0x1c
        /*003a*/ 	.short	(.L_13 - .L_12)


	//   ....[0]....
.L_12:
        /*003c*/ 	.word	0x000000b0


	//----- nvinfo : EIATTR_CBANK_PARAM_SIZE
	.align		4
.L_13:
        /*0040*/ 	.byte	0x03, 0x19
        /*0042*/ 	.short	0x0010


	//----- nvinfo : EIATTR_PARAM_CBANK
	.align		4
        /*0044*/ 	.byte	0x04, 0x0a
        /*0046*/ 	.short	(.L_15 - .L_14)
	.align		4
.L_14:
        /*0048*/ 	.word	index@(.nv.constant0._Z12add_constantiPi)
        /*004c*/ 	.short	0x0380
        /*004e*/ 	.short	0x0010


	//----- nvinfo : EIATTR_SW_WAR
	.align		4
.L_15:
        /*0050*/ 	.byte	0x04, 0x36
        /*0052*/ 	.short	(.L_17 - .L_16)
.L_16:
        /*0054*/ 	.word	0x00000008
.L_17:


//--------------------- .nv.callgraph             --------------------------
	.section	.nv.callgraph,"",@"SHT_CUDA_CALLGRAPH"
	.align	4
	.sectionentsize	8
	.align		4
        /*0000*/ 	.word	0x00000000
	.align		4
        /*0004*/ 	.word	0xffffffff
	.align		4
        /*0008*/ 	.word	0x00000000
	.align		4
        /*000c*/ 	.word	0xfffffffe
	.align		4
        /*0010*/ 	.word	0x00000000
	.align		4
        /*0014*/ 	.word	0xfffffffd
	.align		4
        /*0018*/ 	.word	0x00000000
	.align		4
        /*001c*/ 	.word	0xfffffffc


//--------------------- .text._Z12add_constantiPi --------------------------
	.section	.text._Z12add_constantiPi,"ax",@progbits
	.align	128
        .global         _Z12add_constantiPi
        .type           _Z12add_constantiPi,@function
        .size           _Z12add_constantiPi,(.L_x_1 - _Z12add_constantiPi)
        .other          _Z12add_constantiPi,@"STO_CUDA_ENTRY STV_DEFAULT"
_Z12add_constantiPi:
.text._Z12add_constantiPi:
[----:B------:R-:W-:Y:S01]  /*0000*/  LDC R1, c[0x0][0x37c] ;  /* 0x0000df00ff017b82 */ /* 0x000fe20000000800 */
[----:B------:R-:W0:Y:S07]  /*0010*/  S2R R5, SR_TID.X ;  /* 0x0000000000057919 */ /* 0x000e2e0000002100 */
[----:B------:R-:W0:Y:S01]  /*0020*/  S2UR UR6, SR_CTAID.X ;  /* 0x00000000000679c3 */ /* 0x000e220000002500 */
[----:B------:R-:W1:Y:S07]  /*0030*/  LDCU.64 UR4, c[0x0][0x358] ;  /* 0x00006b00ff0477ac */ /* 0x000e6e0008000a00 */
[----:B------:R-:W0:Y:S08]  /*0040*/  LDC R0, c[0x0][0x360] ;  /* 0x0000d800ff007b82 */ /* 0x000e300000000800 */
[----:B------:R-:W2:Y:S01]  /*0050*/  LDC.64 R2, c[0x0][0x388] ;  /* 0x0000e200ff027b82 */ /* 0x000ea20000000a00 */
[----:B0-----:R-:W-:-:S04]  /*0060*/  IMAD R5, R0, UR6, R5 ;  /* 0x0000000600057c24 */ /* 0x001fc8000f8e0205 */
[----:B--2---:R-:W-:-:S05]  /*0070*/  IMAD.WIDE R2, R5, 0x4, R2 ;  /* 0x0000000405027825 */ /* 0x004fca00078e0202 */
[----:B-1----:R-:W2:Y:S02]  /*0080*/  LDG.E R0, desc[UR4][R2.64] ;  /* 0x0000000402007981 */ /* 0x002ea4000c1e1900 */
[----:B--2---:R-:W-:-:S05]  /*0090*/  SHF.L.U32 R5, R0, 0x1, RZ ;  /* 0x0000000100057819 */ /* 0x004fca00000006ff */
[----:B------:R-:W-:Y:S01]  /*00a0*/  STG.E desc[UR4][R2.64], R5 ;  /* 0x0000000502007986 */ /* 0x000fe2000c101904 */
[----:B------:R-:W-:Y:S05]  /*00b0*/  EXIT ;  /* 0x000000000000794d */ /* 0x000fea0003800000 */
.L_x_0:
[----:B------:R-:W-:-:S00]  /*00c0*/  BRA `(.L_x_0) ;  /* 0xfffffffc00fc7947 */ /* 0x000fc0000383ffff */
[----:B------:R-:W-:-:S00]  /*00d0*/  NOP ;  /* 0x0000000000007918 */ /* 0x000fc00000000000 */
        /* <DEDUP_REMOVED lines=10> */
.L_x_1:


//--------------------- .nv.shared.reserved.0     --------------------------
	.section	.nv.shared.reserved.0,"aw",@nobits
	.weak		__nv_reservedSMEM_offset_0_alias
	.size		__nv_reservedSMEM_offset_0_alias, 0, 64
	.other		__nv_reservedSMEM_offset_0_alias,@"STO_CUDA_RESERVED_SHARED STV_DEFAULT"
__nv_reservedSMEM_offset_0_alias:
	.zero		0
	.zero		64


//--------------------- .nv.constant0._Z12add_constantiPi --------------------------
	.section	.nv.constant0._Z12add_constantiPi,"a",@progbits
	.sectionflags	@""
	.align	4
.nv.constant0._Z12add_constantiPi:
	.zero		912


//--------------------- SYMBOLS --------------------------

	.type		.nv.reservedSmem.offset0,@object
	.size		.nv.reservedSmem.offset0,0x4
